//
// Generated by NVIDIA NVVM Compiler
//
// Compiler Build ID: CL-21373419
// Cuda compilation tools, release 8.0, V8.0.55
// Based on LLVM 3.4svn
//

.version 5.0
.target sm_20
.address_size 64

	// .globl	_Z16compute_u_kernelPdPiS_PKdPKiiidddd

.visible .entry _Z16compute_u_kernelPdPiS_PKdPKiiidddd(
	.param .u64 _Z16compute_u_kernelPdPiS_PKdPKiiidddd_param_0,
	.param .u64 _Z16compute_u_kernelPdPiS_PKdPKiiidddd_param_1,
	.param .u64 _Z16compute_u_kernelPdPiS_PKdPKiiidddd_param_2,
	.param .u64 _Z16compute_u_kernelPdPiS_PKdPKiiidddd_param_3,
	.param .u64 _Z16compute_u_kernelPdPiS_PKdPKiiidddd_param_4,
	.param .u32 _Z16compute_u_kernelPdPiS_PKdPKiiidddd_param_5,
	.param .u32 _Z16compute_u_kernelPdPiS_PKdPKiiidddd_param_6,
	.param .f64 _Z16compute_u_kernelPdPiS_PKdPKiiidddd_param_7,
	.param .f64 _Z16compute_u_kernelPdPiS_PKdPKiiidddd_param_8,
	.param .f64 _Z16compute_u_kernelPdPiS_PKdPKiiidddd_param_9,
	.param .f64 _Z16compute_u_kernelPdPiS_PKdPKiiidddd_param_10
)
{
	.reg .pred 	%p<11>;
	.reg .b32 	%r<33>;
	.reg .f64 	%fd<39>;
	.reg .b64 	%rd<27>;


	ld.param.u64 	%rd10, [_Z16compute_u_kernelPdPiS_PKdPKiiidddd_param_0];
	ld.param.u64 	%rd11, [_Z16compute_u_kernelPdPiS_PKdPKiiidddd_param_1];
	ld.param.u64 	%rd12, [_Z16compute_u_kernelPdPiS_PKdPKiiidddd_param_2];
	ld.param.u64 	%rd13, [_Z16compute_u_kernelPdPiS_PKdPKiiidddd_param_3];
	ld.param.u64 	%rd14, [_Z16compute_u_kernelPdPiS_PKdPKiiidddd_param_4];
	ld.param.u32 	%r6, [_Z16compute_u_kernelPdPiS_PKdPKiiidddd_param_5];
	ld.param.u32 	%r7, [_Z16compute_u_kernelPdPiS_PKdPKiiidddd_param_6];
	ld.param.f64 	%fd13, [_Z16compute_u_kernelPdPiS_PKdPKiiidddd_param_7];
	ld.param.f64 	%fd14, [_Z16compute_u_kernelPdPiS_PKdPKiiidddd_param_8];
	ld.param.f64 	%fd15, [_Z16compute_u_kernelPdPiS_PKdPKiiidddd_param_9];
	ld.param.f64 	%fd16, [_Z16compute_u_kernelPdPiS_PKdPKiiidddd_param_10];
	mov.u32 	%r8, %ctaid.x;
	mov.u32 	%r9, %ntid.x;
	mov.u32 	%r10, %tid.x;
	mad.lo.s32 	%r11, %r9, %r8, %r10;
	add.s32 	%r12, %r7, -1;
	setp.gt.s32	%p1, %r11, %r12;
	@%p1 bra 	BB0_14;

	mov.f64 	%fd38, 0d0000000000000000;
	mov.f64 	%fd35, %fd38;
	setp.lt.s32	%p2, %r6, 1;
	@%p2 bra 	BB0_6;

	mul.lo.s32 	%r32, %r11, %r6;
	cvta.to.global.u64 	%rd15, %rd10;
	mul.wide.s32 	%rd16, %r32, 8;
	add.s64 	%rd26, %rd15, %rd16;
	cvta.to.global.u64 	%rd17, %rd13;
	add.s64 	%rd25, %rd17, %rd16;
	mov.f64 	%fd31, 0d0000000000000000;
	mov.f64 	%fd30, %fd31;
	mov.f64 	%fd38, %fd31;
	mov.f64 	%fd36, %fd31;
	mov.u32 	%r31, 1;

BB0_3:
	mov.f64 	%fd32, %fd36;
	mov.f64 	%fd1, %fd32;
	ld.global.f64 	%fd23, [%rd25];
	setp.neu.f64	%p3, %fd23, 0d0000000000000000;
	mul.f64 	%fd24, %fd31, %fd13;
	add.f64 	%fd25, %fd24, %fd23;
	mul.f64 	%fd26, %fd30, %fd14;
	add.f64 	%fd27, %fd26, %fd23;
	selp.f64	%fd31, %fd25, %fd24, %p3;
	selp.f64	%fd30, %fd27, %fd26, %p3;
	sub.f64 	%fd7, %fd31, %fd30;
	setp.leu.f64	%p4, %fd7, %fd1;
	mov.f64 	%fd37, %fd1;
	@%p4 bra 	BB0_5;

	cvt.rn.f64.s32	%fd38, %r31;
	mov.f64 	%fd37, %fd7;

BB0_5:
	mov.f64 	%fd33, %fd37;
	mov.f64 	%fd36, %fd33;
	st.global.f64 	[%rd26], %fd7;
	add.s64 	%rd26, %rd26, 8;
	add.s64 	%rd25, %rd25, 8;
	add.s32 	%r31, %r31, 1;
	mad.lo.s32 	%r22, %r11, %r6, %r6;
	add.s32 	%r32, %r32, 1;
	setp.lt.s32	%p5, %r32, %r22;
	mov.f64 	%fd35, %fd36;
	@%p5 bra 	BB0_3;

BB0_6:
	sub.f64 	%fd28, %fd15, %fd16;
	cvta.to.global.u64 	%rd18, %rd14;
	mul.wide.s32 	%rd19, %r11, 4;
	add.s64 	%rd7, %rd18, %rd19;
	cvta.to.global.u64 	%rd20, %rd12;
	mul.wide.s32 	%rd21, %r11, 8;
	add.s64 	%rd8, %rd20, %rd21;
	cvta.to.global.u64 	%rd22, %rd11;
	add.s64 	%rd9, %rd22, %rd19;
	setp.leu.f64	%p6, %fd35, %fd28;
	@%p6 bra 	BB0_8;

	ld.global.u32 	%r27, [%rd7];
	setp.eq.s32	%p7, %r27, 0;
	@%p7 bra 	BB0_13;

BB0_8:
	add.f64 	%fd29, %fd15, %fd16;
	setp.gtu.f64	%p8, %fd35, %fd29;
	@%p8 bra 	BB0_14;

	ld.global.u32 	%r28, [%rd7];
	setp.ne.s32	%p9, %r28, 1;
	@%p9 bra 	BB0_14;

	mov.u64 	%rd23, 4607182418800017408;
	st.global.u64 	[%rd8], %rd23;
	setp.eq.f64	%p10, %fd35, 0d0000000000000000;
	@%p10 bra 	BB0_12;
	bra.uni 	BB0_11;

BB0_12:
	st.global.u32 	[%rd9], %r6;
	bra.uni 	BB0_14;

BB0_13:
	mov.u64 	%rd24, -4616189618054758400;
	st.global.u64 	[%rd8], %rd24;
	cvt.rzi.s32.f64	%r30, %fd38;
	st.global.u32 	[%rd9], %r30;
	bra.uni 	BB0_14;

BB0_11:
	cvt.rzi.s32.f64	%r29, %fd38;
	st.global.u32 	[%rd9], %r29;

BB0_14:
	ret;
}




// ===== COMPILED SASS (sm_100) =====

	.target	sm_100

	.elftype	@"ET_EXEC"


//--------------------- .note.nv.tkinfo           --------------------------
	.section	.note.nv.tkinfo,"",@"SHT_NOTE"
	.sectionflags	@"SHF_NOTE_NV_TKINFO"
	.tkinfo
        /*0018*/ 	.word	0x00000002
        /*0030*/ 	.string	""
        /*0030*/ 	.string	"ptxas"
        /*0030*/ 	.string	"Cuda compilation tools, release 13.0, V13.0.88"
        /*0030*/ 	.string	"Build cuda_13.0.r13.0/compiler.36424714_0"
        /*0030*/ 	.string	"-arch sm_100 "



//--------------------- .note.nv.cuinfo           --------------------------
	.section	.note.nv.cuinfo,"",@"SHT_NOTE"
	.sectionflags	@"SHF_NOTE_NV_CUINFO"
        /*0018*/ 	.short	0x0002
        /*001a*/ 	.short	0x0014
        /*001c*/ 	.short	0x0082
	.zero		2


//--------------------- .nv.info                  --------------------------
	.section	.nv.info,"",@"SHT_CUDA_INFO"
	.align	4


	//----- nvinfo : EIATTR_REGCOUNT
	.align		4
        /*0000*/ 	.byte	0x04, 0x2f
        /*0002*/ 	.short	(.L_1 - .L_0)
	.align		4
.L_0:
        /*0004*/ 	.word	index@(_Z16compute_u_kernelPdPiS_PKdPKiiidddd)
        /*0008*/ 	.word	0x0000001c


	//----- nvinfo : EIATTR_FRAME_SIZE
	.align		4
.L_1:
        /*000c*/ 	.byte	0x04, 0x11
        /*000e*/ 	.short	(.L_3 - .L_2)
	.align		4
.L_2:
        /*0010*/ 	.word	index@(_Z16compute_u_kernelPdPiS_PKdPKiiidddd)
        /*0014*/ 	.word	0x00000000


	//----- nvinfo : EIATTR_MIN_STACK_SIZE
	.align		4
.L_3:
        /*0018*/ 	.byte	0x04, 0x12
        /*001a*/ 	.short	(.L_5 - .L_4)
	.align		4
.L_4:
        /*001c*/ 	.word	index@(_Z16compute_u_kernelPdPiS_PKdPKiiidddd)
        /*0020*/ 	.word	0x00000000
.L_5:


//--------------------- .nv.compat                --------------------------
	.section	.nv.compat,"",@"SHT_CUDA_COMPAT_INFO"
	.align	4
        /*0000*/ 	.byte	0x02, 0x09, 0x00, 0x00, 0x02, 0x02, 0x01, 0x00, 0x02, 0x05, 0x05, 0x00, 0x03, 0x07, 0x01, 0x01
        /*0010*/ 	.byte	0x02, 0x03, 0x00, 0x00, 0x02, 0x06, 0x01, 0x00, 0x04, 0x0b, 0x08, 0x00, 0x01, 0x00, 0x00, 0x00
        /*0020*/ 	.byte	0x00, 0x00, 0x00, 0x00


//--------------------- .nv.info._Z16compute_u_kernelPdPiS_PKdPKiiidddd --------------------------
	.section	.nv.info._Z16compute_u_kernelPdPiS_PKdPKiiidddd,"",@"SHT_CUDA_INFO"
	.sectionflags	@""
	.align	4


	//----- nvinfo : EIATTR_CUDA_API_VERSION
	.align		4
        /*0000*/ 	.byte	0x04, 0x37
        /*0002*/ 	.short	(.L_7 - .L_6)
.L_6:
        /*0004*/ 	.word	0x00000082


	//----- nvinfo : EIATTR_KPARAM_INFO
	.align		4
.L_7:
        /*0008*/ 	.byte	0x04, 0x17
        /*000a*/ 	.short	(.L_9 - .L_8)
.L_8:
        /*000c*/ 	.word	0x00000000
        /*0010*/ 	.short	0x000a
        /*0012*/ 	.short	0x0048
        /*0014*/ 	.byte	0x00, 0xf0, 0x21, 0x00


	//----- nvinfo : EIATTR_KPARAM_INFO
	.align		4
.L_9:
        /*0018*/ 	.byte	0x04, 0x17
        /*001a*/ 	.short	(.L_11 - .L_10)
.L_10:
        /*001c*/ 	.word	0x00000000
        /*0020*/ 	.short	0x0009
        /*0022*/ 	.short	0x0040
        /*0024*/ 	.byte	0x00, 0xf0, 0x21, 0x00


	//----- nvinfo : EIATTR_KPARAM_INFO
	.align		4
.L_11:
        /*0028*/ 	.byte	0x04, 0x17
        /*002a*/ 	.short	(.L_13 - .L_12)
.L_12:
        /*002c*/ 	.word	0x00000000
        /*0030*/ 	.short	0x0008
        /*0032*/ 	.short	0x0038
        /*0034*/ 	.byte	0x00, 0xf0, 0x21, 0x00


	//----- nvinfo : EIATTR_KPARAM_INFO
	.align		4
.L_13:
        /*0038*/ 	.byte	0x04, 0x17
        /*003a*/ 	.short	(.L_15 - .L_14)
.L_14:
        /*003c*/ 	.word	0x00000000
        /*0040*/ 	.short	0x0007
        /*0042*/ 	.short	0x0030
        /*0044*/ 	.byte	0x00, 0xf0, 0x21, 0x00


	//----- nvinfo : EIATTR_KPARAM_INFO
	.align		4
.L_15:
        /*0048*/ 	.byte	0x04, 0x17
        /*004a*/ 	.short	(.L_17 - .L_16)
.L_16:
        /*004c*/ 	.word	0x00000000
        /*0050*/ 	.short	0x0006
        /*0052*/ 	.short	0x002c
        /*0054*/ 	.byte	0x00, 0xf0, 0x11, 0x00


	//----- nvinfo : EIATTR_KPARAM_INFO
	.align		4
.L_17:
        /*0058*/ 	.byte	0x04, 0x17
        /*005a*/ 	.short	(.L_19 - .L_18)
.L_18:
        /*005c*/ 	.word	0x00000000
        /*0060*/ 	.short	0x0005
        /*0062*/ 	.short	0x0028
        /*0064*/ 	.byte	0x00, 0xf0, 0x11, 0x00


	//----- nvinfo : EIATTR_KPARAM_INFO
	.align		4
.L_19:
        /*0068*/ 	.byte	0x04, 0x17
        /*006a*/ 	.short	(.L_21 - .L_20)
.L_20:
        /*006c*/ 	.word	0x00000000
        /*0070*/ 	.short	0x0004
        /*0072*/ 	.short	0x0020
        /*0074*/ 	.byte	0x00, 0xf0, 0x21, 0x00


	//----- nvinfo : EIATTR_KPARAM_INFO
	.align		4
.L_21:
        /*0078*/ 	.byte	0x04, 0x17
        /*007a*/ 	.short	(.L_23 - .L_22)
.L_22:
        /*007c*/ 	.word	0x00000000
        /*0080*/ 	.short	0x0003
        /*0082*/ 	.short	0x0018
        /*0084*/ 	.byte	0x00, 0xf0, 0x21, 0x00


	//----- nvinfo : EIATTR_KPARAM_INFO
	.align		4
.L_23:
        /*0088*/ 	.byte	0x04, 0x17
        /*008a*/ 	.short	(.L_25 - .L_24)
.L_24:
        /*008c*/ 	.word	0x00000000
        /*0090*/ 	.short	0x0002
        /*0092*/ 	.short	0x0010
        /*0094*/ 	.byte	0x00, 0xf0, 0x21, 0x00


	//----- nvinfo : EIATTR_KPARAM_INFO
	.align		4
.L_25:
        /*0098*/ 	.byte	0x04, 0x17
        /*009a*/ 	.short	(.L_27 - .L_26)
.L_26:
        /*009c*/ 	.word	0x00000000
        /*00a0*/ 	.short	0x0001
        /*00a2*/ 	.short	0x0008
        /*00a4*/ 	.byte	0x00, 0xf0, 0x21, 0x00


	//----- nvinfo : EIATTR_KPARAM_INFO
	.align		4
.L_27:
        /*00a8*/ 	.byte	0x04, 0x17
        /*00aa*/ 	.short	(.L_29 - .L_28)
.L_28:
        /*00ac*/ 	.word	0x00000000
        /*00b0*/ 	.short	0x0000
        /*00b2*/ 	.short	0x0000
        /*00b4*/ 	.byte	0x00, 0xf0, 0x21, 0x00


	//----- nvinfo : EIATTR_SPARSE_MMA_MASK
	.align		4
.L_29:
        /*00b8*/ 	.byte	0x03, 0x50
        /*00ba*/ 	.short	0x0000


	//----- nvinfo : EIATTR_MAXREG_COUNT
	.align		4
        /*00bc*/ 	.byte	0x03, 0x1b
        /*00be*/ 	.short	0x00ff


	//----- nvinfo : EIATTR_MERCURY_ISA_VERSION
	.align		4
        /*00c0*/ 	.byte	0x03, 0x5f
        /*00c2*/ 	.short	0x0101


	//----- nvinfo : EIATTR_VRC_CTA_INIT_COUNT
	.align		4
        /*00c4*/ 	.byte	0x02, 0x4a
	.zero		1
	.zero		1


	//----- nvinfo : EIATTR_EXIT_INSTR_OFFSETS
	.align		4
        /*00c8*/ 	.byte	0x04, 0x1c
        /*00ca*/ 	.short	(.L_31 - .L_30)


	//   ....[0]....
.L_30:
        /*00cc*/ 	.word	0x00000080


	//   ....[1]....
        /*00d0*/ 	.word	0x000004d0


	//   ....[2]....
        /*00d4*/ 	.word	0x00000500


	//   ....[3]....
        /*00d8*/ 	.word	0x00000570


	//   ....[4]....
        /*00dc*/ 	.word	0x000005a0


	//   ....[5]....
        /*00e0*/ 	.word	0x00000600


	//----- nvinfo : EIATTR_CRS_STACK_SIZE
	.align		4
.L_31:
        /*00e4*/ 	.byte	0x04, 0x1e
        /*00e6*/ 	.short	(.L_33 - .L_32)
.L_32:
        /*00e8*/ 	.word	0x00000000


	//----- nvinfo : EIATTR_CBANK_PARAM_SIZE
	.align		4
.L_33:
        /*00ec*/ 	.byte	0x03, 0x19
        /*00ee*/ 	.short	0x0050


	//----- nvinfo : EIATTR_PARAM_CBANK
	.align		4
        /*00f0*/ 	.byte	0x04, 0x0a
        /*00f2*/ 	.short	(.L_35 - .L_34)
	.align		4
.L_34:
        /*00f4*/ 	.word	index@(.nv.constant0._Z16compute_u_kernelPdPiS_PKdPKiiidddd)
        /*00f8*/ 	.short	0x0380
        /*00fa*/ 	.short	0x0050


	//----- nvinfo : EIATTR_SW_WAR
	.align		4
.L_35:
        /*00fc*/ 	.byte	0x04, 0x36
        /*00fe*/ 	.short	(.L_37 - .L_36)
.L_36:
        /*0100*/ 	.word	0x00000008
.L_37:


//--------------------- .nv.callgraph             --------------------------
	.section	.nv.callgraph,"",@"SHT_CUDA_CALLGRAPH"
	.align	4
	.sectionentsize	8
	.align		4
        /*0000*/ 	.word	0x00000000
	.align		4
        /*0004*/ 	.word	0xffffffff
	.align		4
        /*0008*/ 	.word	0x00000000
	.align		4
        /*000c*/ 	.word	0xfffffffe
	.align		4
        /*0010*/ 	.word	0x00000000
	.align		4
        /*0014*/ 	.word	0xfffffffd
	.align		4
        /*0018*/ 	.word	0x00000000
	.align		4
        /*001c*/ 	.word	0xfffffffc


//--------------------- .text._Z16compute_u_kernelPdPiS_PKdPKiiidddd --------------------------
	.section	.text._Z16compute_u_kernelPdPiS_PKdPKiiidddd,"ax",@progbits
	.align	128
        .global         _Z16compute_u_kernelPdPiS_PKdPKiiidddd
        .type           _Z16compute_u_kernelPdPiS_PKdPKiiidddd,@function
        .size           _Z16compute_u_kernelPdPiS_PKdPKiiidddd,(.L_x_6 - _Z16compute_u_kernelPdPiS_PKdPKiiidddd)
        .other          _Z16compute_u_kernelPdPiS_PKdPKiiidddd,@"STO_CUDA_ENTRY STV_DEFAULT"
_Z16compute_u_kernelPdPiS_PKdPKiiidddd:
.text._Z16compute_u_kernelPdPiS_PKdPKiiidddd:
[----:B------:R-:W-:Y:S01]  /*0000*/  LDC R1, c[0x0][0x37c] ;  /* 0x0000df00ff017b82 */ /* 0x000fe20000000800 */
[----:B------:R-:W0:Y:S07]  /*0010*/  S2R R3, SR_TID.X ;  /* 0x0000000000037919 */ /* 0x000e2e0000002100 */
[----:B------:R-:W0:Y:S01]  /*0020*/  S2UR UR5, SR_CTAID.X ;  /* 0x00000000000579c3 */ /* 0x000e220000002500 */
[----:B------:R-:W1:Y:S07]  /*0030*/  LDCU UR4, c[0x0][0x3ac] ;  /* 0x00007580ff0477ac */ /* 0x000e6e0008000800 */
[----:B------:R-:W0:Y:S01]  /*0040*/  LDC R0, c[0x0][0x360] ;  /* 0x0000d800ff007b82 */ /* 0x000e220000000800 */
[----:B-1----:R-:W-:Y:S01]  /*0050*/  UIADD3 UR4, UPT, UPT, UR4, -0x1, URZ ;  /* 0xffffffff04047890 */ /* 0x002fe2000fffe0ff */
[----:B0-----:R-:W-:-:S05]  /*0060*/  IMAD R0, R0, UR5, R3 ;  /* 0x0000000500007c24 */ /* 0x001fca000f8e0203 */
[----:B------:R-:W-:-:S13]  /*0070*/  ISETP.GT.AND P0, PT, R0, UR4, PT ;  /* 0x0000000400007c0c */ /* 0x000fda000bf04270 */
[----:B------:R-:W-:Y:S05]  /*0080*/  @P0 EXIT ;  /* 0x000000000000094d */ /* 0x000fea0003800000 */
[----:B------:R-:W0:Y:S01]  /*0090*/  LDC R7, c[0x0][0x3a8] ;  /* 0x0000ea00ff077b82 */ /* 0x000e220000000800 */
[----:B------:R-:W1:Y:S01]  /*00a0*/  LDCU.64 UR4, c[0x0][0x358] ;  /* 0x00006b00ff0477ac */ /* 0x000e620008000a00 */
[----:B------:R-:W-:Y:S02]  /*00b0*/  CS2R R2, SRZ ;  /* 0x0000000000027805 */ /* 0x000fe4000001ff00 */
[----:B------:R-:W-:Y:S02]  /*00c0*/  CS2R R4, SRZ ;  /* 0x0000000000047805 */ /* 0x000fe4000001ff00 */
[----:B0-----:R-:W-:-:S13]  /*00d0*/  ISETP.GE.AND P0, PT, R7, 0x1, PT ;  /* 0x000000010700780c */ /* 0x001fda0003f06270 */
[----:B-1----:R-:W-:Y:S05]  /*00e0*/  @!P0 BRA `(.L_x_0) ;  /* 0x0000000000b08947 */ /* 0x002fea0003800000 */
[----:B------:R-:W0:Y:S01]  /*00f0*/  LDC.64 R18, c[0x0][0x380] ;  /* 0x0000e000ff127b82 */ /* 0x000e220000000a00 */
[CC--:B------:R-:W-:Y:S01]  /*0100*/  IMAD R17, R0.reuse, R7.reuse, RZ ;  /* 0x0000000700117224 */ /* 0x0c0fe200078e02ff */
[----:B------:R-:W-:Y:S01]  /*0110*/  BSSY.RECONVERGENT B0, `(.L_x_0) ;  /* 0x0000029000007945 */ /* 0x000fe20003800200 */
[----:B------:R-:W-:Y:S01]  /*0120*/  IMAD R22, R0, R7, R7 ;  /* 0x0000000700167224 */ /* 0x000fe200078e0207 */
[----:B------:R-:W-:Y:S02]  /*0130*/  CS2R R8, SRZ ;  /* 0x0000000000087805 */ /* 0x000fe4000001ff00 */
[----:B------:R-:W-:Y:S02]  /*0140*/  CS2R R10, SRZ ;  /* 0x00000000000a7805 */ /* 0x000fe4000001ff00 */
[----:B------:R-:W-:Y:S02]  /*0150*/  CS2R R2, SRZ ;  /* 0x0000000000027805 */ /* 0x000fe4000001ff00 */
[----:B------:R-:W-:Y:S01]  /*0160*/  CS2R R4, SRZ ;  /* 0x0000000000047805 */ /* 0x000fe2000001ff00 */
[----:B------:R-:W1:Y:S01]  /*0170*/  LDC.64 R20, c[0x0][0x398] ;  /* 0x0000e600ff147b82 */ /* 0x000e620000000a00 */
[----:B------:R-:W2:Y:S01]  /*0180*/  LDCU.128 UR8, c[0x0][0x3b0] ;  /* 0x00007600ff0877ac */ /* 0x000ea20008000c00 */
[----:B0-----:R-:W-:-:S04]  /*0190*/  IMAD.WIDE R18, R17, 0x8, R18 ;  /* 0x0000000811127825 */ /* 0x001fc800078e0212 */
[----:B------:R-:W-:Y:S02]  /*01a0*/  IMAD.MOV.U32 R16, RZ, RZ, R18 ;  /* 0x000000ffff107224 */ /* 0x000fe400078e0012 */
[----:B-1----:R-:W-:-:S04]  /*01b0*/  IMAD.WIDE R20, R17, 0x8, R20 ;  /* 0x0000000811147825 */ /* 0x002fc800078e0214 */
[----:B------:R-:W-:Y:S02]  /*01c0*/  IMAD.MOV.U32 R18, RZ, RZ, R20 ;  /* 0x000000ffff127224 */ /* 0x000fe400078e0014 */
[----:B--2---:R-:W-:-:S07]  /*01d0*/  IMAD.MOV.U32 R20, RZ, RZ, 0x1 ;  /* 0x00000001ff147424 */ /* 0x004fce00078e00ff */
.L_x_1:
[----:B------:R-:W-:Y:S01]  /*01e0*/  MOV R24, R18 ;  /* 0x0000001200187202 */ /* 0x000fe20000000f00 */
[----:B------:R-:W-:-:S05]  /*01f0*/  IMAD.MOV.U32 R25, RZ, RZ, R21 ;  /* 0x000000ffff197224 */ /* 0x000fca00078e0015 */
[----:B--2---:R-:W2:Y:S01]  /*0200*/  LDG.E.64 R6, desc[UR4][R24.64] ;  /* 0x0000000418067981 */ /* 0x004ea2000c1e1b00 */
[----:B------:R-:W-:Y:S01]  /*0210*/  DMUL R8, R8, UR8 ;  /* 0x0000000808087c28 */ /* 0x000fe20008000000 */
[----:B------:R-:W-:Y:S01]  /*0220*/  VIADD R17, R17, 0x1 ;  /* 0x0000000111117836 */ /* 0x000fe20000000000 */
[----:B------:R-:W-:Y:S01]  /*0230*/  DMUL R10, R10, UR10 ;  /* 0x0000000a0a0a7c28 */ /* 0x000fe20008000000 */
[----:B------:R-:W-:-:S03]  /*0240*/  IADD3 R18, P3, PT, R18, 0x8, RZ ;  /* 0x0000000812127810 */ /* 0x000fc60007f7e0ff */
[----:B------:R-:W-:Y:S02]  /*0250*/  ISETP.GE.AND P1, PT, R17, R22, PT ;  /* 0x000000161100720c */ /* 0x000fe40003f26270 */
[----:B------:R-:W-:Y:S01]  /*0260*/  IMAD.X R21, RZ, RZ, R21, P3 ;  /* 0x000000ffff157224 */ /* 0x000fe200018e0615 */
[C---:B--2---:R-:W-:Y:S02]  /*0270*/  DADD R14, R6.reuse, R8 ;  /* 0x00000000060e7229 */ /* 0x044fe40000000008 */
[C---:B------:R-:W-:Y:S02]  /*0280*/  DADD R12, R6.reuse, R10 ;  /* 0x00000000060c7229 */ /* 0x040fe4000000000a */
[----:B------:R-:W-:-:S06]  /*0290*/  DSETP.NEU.AND P0, PT, R6, RZ, PT ;  /* 0x000000ff0600722a */ /* 0x000fcc0003f0d000 */
[----:B------:R-:W-:Y:S02]  /*02a0*/  FSEL R8, R14, R8, P0 ;  /* 0x000000080e087208 */ /* 0x000fe40000000000 */
[----:B------:R-:W-:Y:S02]  /*02b0*/  FSEL R9, R15, R9, P0 ;  /* 0x000000090f097208 */ /* 0x000fe40000000000 */
[----:B------:R-:W-:Y:S01]  /*02c0*/  FSEL R10, R12, R10, P0 ;  /* 0x0000000a0c0a7208 */ /* 0x000fe20000000000 */
[----:B------:R-:W-:Y:S01]  /*02d0*/  IMAD.MOV.U32 R12, RZ, RZ, R16 ;  /* 0x000000ffff0c7224 */ /* 0x000fe200078e0010 */
[----:B------:R-:W-:Y:S02]  /*02e0*/  FSEL R11, R13, R11, P0 ;  /* 0x0000000b0d0b7208 */ /* 0x000fe40000000000 */
[----:B------:R-:W-:Y:S02]  /*02f0*/  MOV R13, R19 ;  /* 0x00000013000d7202 */ /* 0x000fe40000000f00 */
[----:B------:R-:W-:-:S02]  /*0300*/  IADD3 R16, P2, PT, R16, 0x8, RZ ;  /* 0x0000000810107810 */ /* 0x000fc40007f5e0ff */
[----:B------:R-:W-:-:S03]  /*0310*/  DADD R6, R8, -R10 ;  /* 0x0000000008067229 */ /* 0x000fc6000000080a */
[----:B------:R-:W-:-:S04]  /*0320*/  IMAD.X R19, RZ, RZ, R19, P2 ;  /* 0x000000ffff137224 */ /* 0x000fc800010e0613 */
[----:B------:R0:W-:Y:S01]  /*0330*/  STG.E.64 desc[UR4][R12.64], R6 ;  /* 0x000000060c007986 */ /* 0x0001e2000c101b04 */
[----:B------:R-:W-:-:S14]  /*0340*/  DSETP.GT.AND P0, PT, R6, R4, PT ;  /* 0x000000040600722a */ /* 0x000fdc0003f04000 */
[----:B------:R1:W2:Y:S01]  /*0350*/  @P0 I2F.F64 R2, R20 ;  /* 0x0000001400020312 */ /* 0x0002a20000201c00 */
[----:B------:R-:W-:Y:S01]  /*0360*/  @P0 IMAD.MOV.U32 R4, RZ, RZ, R6 ;  /* 0x000000ffff040224 */ /* 0x000fe200078e0006 */
[----:B------:R-:W-:Y:S02]  /*0370*/  @P0 MOV R5, R7 ;  /* 0x0000000700050202 */ /* 0x000fe40000000f00 */
[----:B-1----:R-:W-:Y:S01]  /*0380*/  IADD3 R20, PT, PT, R20, 0x1, RZ ;  /* 0x0000000114147810 */ /* 0x002fe20007ffe0ff */
[----:B0-----:R-:W-:Y:S06]  /*0390*/  @!P1 BRA `(.L_x_1) ;  /* 0xfffffffc00909947 */ /* 0x001fec000383ffff */
[----:B------:R-:W-:Y:S05]  /*03a0*/  BSYNC.RECONVERGENT B0 ;  /* 0x0000000000007941 */ /* 0x000fea0003800200 */
.L_x_0:
[----:B------:R-:W0:Y:S01]  /*03b0*/  LDC.64 R12, c[0x0][0x3c0] ;  /* 0x0000f000ff0c7b82 */ /* 0x000e220000000a00 */
[----:B------:R-:W-:Y:S07]  /*03c0*/  BSSY.RECONVERGENT B0, `(.L_x_2) ;  /* 0x000000e000007945 */ /* 0x000fee0003800200 */
[----:B------:R-:W0:Y:S08]  /*03d0*/  LDC.64 R14, c[0x0][0x3c8] ;  /* 0x0000f200ff0e7b82 */ /* 0x000e300000000a00 */
[----:B------:R-:W1:Y:S08]  /*03e0*/  LDC.64 R8, c[0x0][0x390] ;  /* 0x0000e400ff087b82 */ /* 0x000e700000000a00 */
[----:B------:R-:W3:Y:S08]  /*03f0*/  LDC.64 R10, c[0x0][0x3a0] ;  /* 0x0000e800ff0a7b82 */ /* 0x000ef00000000a00 */
[----:B------:R-:W4:Y:S01]  /*0400*/  LDC.64 R16, c[0x0][0x388] ;  /* 0x0000e200ff107b82 */ /* 0x000f220000000a00 */
[----:B0-----:R-:W-:-:S08]  /*0410*/  DADD R6, R12, -R14 ;  /* 0x000000000c067229 */ /* 0x001fd0000000080e */
[----:B------:R-:W-:Y:S01]  /*0420*/  DSETP.GT.AND P0, PT, R4, R6, PT ;  /* 0x000000060400722a */ /* 0x000fe20003f04000 */
[----:B-1----:R-:W-:-:S04]  /*0430*/  IMAD.WIDE R6, R0, 0x8, R8 ;  /* 0x0000000800067825 */ /* 0x002fc800078e0208 */
[----:B---3--:R-:W-:-:S04]  /*0440*/  IMAD.WIDE R10, R0, 0x4, R10 ;  /* 0x00000004000a7825 */ /* 0x008fc800078e020a */
[----:B----4-:R-:W-:-:S05]  /*0450*/  IMAD.WIDE R8, R0, 0x4, R16 ;  /* 0x0000000400087825 */ /* 0x010fca00078e0210 */
[----:B------:R-:W-:Y:S05]  /*0460*/  @!P0 BRA `(.L_x_3) ;  /* 0x00000000000c8947 */ /* 0x000fea0003800000 */
[----:B------:R-:W3:Y:S02]  /*0470*/  LDG.E R0, desc[UR4][R10.64] ;  /* 0x000000040a007981 */ /* 0x000ee4000c1e1900 */
[----:B---3--:R-:W-:-:S13]  /*0480*/  ISETP.NE.AND P0, PT, R0, RZ, PT ;  /* 0x000000ff0000720c */ /* 0x008fda0003f05270 */
[----:B------:R-:W-:Y:S05]  /*0490*/  @!P0 BRA `(.L_x_4) ;  /* 0x0000000000448947 */ /* 0x000fea0003800000 */
.L_x_3:
[----:B------:R-:W-:Y:S05]  /*04a0*/  BSYNC.RECONVERGENT B0 ;  /* 0x0000000000007941 */ /* 0x000fea0003800200 */
.L_x_2:
[----:B------:R-:W-:-:S08]  /*04b0*/  DADD R12, R12, R14 ;  /* 0x000000000c0c7229 */ /* 0x000fd0000000000e */
[----:B------:R-:W-:-:S14]  /*04c0*/  DSETP.GTU.AND P0, PT, R4, R12, PT ;  /* 0x0000000c0400722a */ /* 0x000fdc0003f0c000 */
[----:B------:R-:W-:Y:S05]  /*04d0*/  @P0 EXIT ;  /* 0x000000000000094d */ /* 0x000fea0003800000 */
[----:B------:R-:W3:Y:S02]  /*04e0*/  LDG.E R10, desc[UR4][R10.64] ;  /* 0x000000040a0a7981 */ /* 0x000ee4000c1e1900 */
[----:B---3--:R-:W-:-:S13]  /*04f0*/  ISETP.NE.AND P0, PT, R10, 0x1, PT ;  /* 0x000000010a00780c */ /* 0x008fda0003f05270 */
[----:B------:R-:W-:Y:S05]  /*0500*/  @P0 EXIT ;  /* 0x000000000000094d */ /* 0x000fea0003800000 */
[----:B------:R-:W-:Y:S01]  /*0510*/  DSETP.NEU.AND P0, PT, R4, RZ, PT ;  /* 0x000000ff0400722a */ /* 0x000fe20003f0d000 */
[----:B------:R-:W-:Y:S02]  /*0520*/  IMAD.MOV.U32 R4, RZ, RZ, 0x0 ;  /* 0x00000000ff047424 */ /* 0x000fe400078e00ff */
[----:B------:R-:W-:-:S05]  /*0530*/  IMAD.MOV.U32 R5, RZ, RZ, 0x3ff00000 ;  /* 0x3ff00000ff057424 */ /* 0x000fca00078e00ff */
[----:B------:R0:W-:Y:S06]  /*0540*/  STG.E.64 desc[UR4][R6.64], R4 ;  /* 0x0000000406007986 */ /* 0x0001ec000c101b04 */
[----:B--2---:R-:W1:Y:S02]  /*0550*/  @P0 F2I.F64.TRUNC R3, R2 ;  /* 0x0000000200030311 */ /* 0x004e64000030d100 */
[----:B-1----:R0:W-:Y:S01]  /*0560*/  @P0 STG.E desc[UR4][R8.64], R3 ;  /* 0x0000000308000986 */ /* 0x0021e2000c101904 */
[----:B------:R-:W-:Y:S05]  /*0570*/  @P0 EXIT ;  /* 0x000000000000094d */ /* 0x000fea0003800000 */
[----:B0-----:R-:W0:Y:S02]  /*0580*/  LDC R3, c[0x0][0x3a8] ;  /* 0x0000ea00ff037b82 */ /* 0x001e240000000800 */
[----:B0-----:R-:W-:Y:S01]  /*0590*/  STG.E desc[UR4][R8.64], R3 ;  /* 0x0000000308007986 */ /* 0x001fe2000c101904 */
[----:B------:R-:W-:Y:S05]  /*05a0*/  EXIT ;  /* 0x000000000000794d */ /* 0x000fea0003800000 */
.L_x_4:
[----:B--2---:R-:W0:Y:S01]  /*05b0*/  F2I.F64.TRUNC R3, R2 ;  /* 0x0000000200037311 */ /* 0x004e22000030d100 */
[----:B------:R-:W-:Y:S01]  /*05c0*/  MOV R4, 0x0 ;  /* 0x0000000000047802 */ /* 0x000fe20000000f00 */
[----:B------:R-:W-:-:S05]  /*05d0*/  IMAD.MOV.U32 R5, RZ, RZ, -0x40100000 ;  /* 0xbff00000ff057424 */ /* 0x000fca00078e00ff */
[----:B------:R-:W-:Y:S04]  /*05e0*/  STG.E.64 desc[UR4][R6.64], R4 ;  /* 0x0000000406007986 */ /* 0x000fe8000c101b04 */
[----:B0-----:R-:W-:Y:S01]  /*05f0*/  STG.E desc[UR4][R8.64], R3 ;  /* 0x0000000308007986 */ /* 0x001fe2000c101904 */
[----:B------:R-:W-:Y:S05]  /*0600*/  EXIT ;  /* 0x000000000000794d */ /* 0x000fea0003800000 */
.L_x_5:
[----:B------:R-:W-:-:S00]  /*0610*/  BRA `(.L_x_5) ;  /* 0xfffffffc00fc7947 */ /* 0x000fc0000383ffff */
[----:B------:R-:W-:-:S00]  /*0620*/  NOP ;  /* 0x0000000000007918 */ /* 0x000fc00000000000 */
        /* <DEDUP_REMOVED lines=13> */
.L_x_6:


//--------------------- .nv.shared.reserved.0     --------------------------
	.section	.nv.shared.reserved.0,"aw",@nobits
	.weak		__nv_reservedSMEM_offset_0_alias
	.size		__nv_reservedSMEM_offset_0_alias, 0, 64
	.other		__nv_reservedSMEM_offset_0_alias,@"STO_CUDA_RESERVED_SHARED STV_DEFAULT"
__nv_reservedSMEM_offset_0_alias:
	.zero		0
	.zero		64


//--------------------- .nv.constant0._Z16compute_u_kernelPdPiS_PKdPKiiidddd --------------------------
	.section	.nv.constant0._Z16compute_u_kernelPdPiS_PKdPKiiidddd,"a",@progbits
	.sectionflags	@""
	.align	4
.nv.constant0._Z16compute_u_kernelPdPiS_PKdPKiiidddd:
	.zero		976


//--------------------- SYMBOLS --------------------------

	.type		.nv.reservedSmem.offset0,@object
	.size		.nv.reservedSmem.offset0,0x4
